	.headerflags	@"EF_CUDA_TEXMODE_UNIFIED EF_CUDA_64BIT_ADDRESS EF_CUDA_SM86 EF_CUDA_VIRTUAL_SM(EF_CUDA_SM86)"
	.elftype	@"ET_EXEC"


//--------------------- .nv.info                  --------------------------
	.section	.nv.info,"",@"SHT_CUDA_INFO"
	.align	4


	//----- nvinfo : EIATTR_REGCOUNT
	.align		4
        /*0000*/ 	.byte	0x04, 0x2f
        /*0002*/ 	.short	(.L_1 - .L_0)
	.align		4
.L_0:
        /*0004*/ 	.word	index@(triton_per_fused__to_copy_mean_pow_3)
        /*0008*/ 	.word	0x0000000f


	//----- nvinfo : EIATTR_MIN_STACK_SIZE
	.align		4
.L_1:
        /*000c*/ 	.byte	0x04, 0x12
        /*000e*/ 	.short	(.L_3 - .L_2)
	.align		4
.L_2:
        /*0010*/ 	.word	index@(triton_per_fused__to_copy_mean_pow_3)
        /*0014*/ 	.word	0x00000000


	//----- nvinfo : EIATTR_FRAME_SIZE
	.align		4
.L_3:
        /*0018*/ 	.byte	0x04, 0x11
        /*001a*/ 	.short	(.L_5 - .L_4)
	.align		4
.L_4:
        /*001c*/ 	.word	index@(triton_per_fused__to_copy_mean_pow_3)
        /*0020*/ 	.word	0x00000000


	//----- nvinfo : EIATTR_MIN_STACK_SIZE
	.align		4
.L_5:
        /*0024*/ 	.byte	0x04, 0x12
        /*0026*/ 	.short	(.L_7 - .L_6)
	.align		4
.L_6:
        /*0028*/ 	.word	index@(triton_per_fused__to_copy_mean_pow_3)
        /*002c*/ 	.word	0x00000000
.L_7:


//--------------------- .nv.info.triton_per_fused__to_copy_mean_pow_3 --------------------------
	.section	.nv.info.triton_per_fused__to_copy_mean_pow_3,"",@"SHT_CUDA_INFO"
	.sectionflags	@""
	.align	4


	//----- nvinfo : EIATTR_CUDA_API_VERSION
	.align		4
        /*0000*/ 	.byte	0x04, 0x37
        /*0002*/ 	.short	(.L_9 - .L_8)
.L_8:
        /*0004*/ 	.word	0x0000007c


	//----- nvinfo : EIATTR_SW2861232_WAR
	.align		4
.L_9:
        /*0008*/ 	.byte	0x01, 0x35
	.zero		2


	//----- nvinfo : EIATTR_PARAM_CBANK
	.align		4
        /*000c*/ 	.byte	0x04, 0x0a
        /*000e*/ 	.short	(.L_11 - .L_10)
	.align		4
.L_10:
        /*0010*/ 	.word	index@(.nv.constant0.triton_per_fused__to_copy_mean_pow_3)
        /*0014*/ 	.short	0x0160
        /*0016*/ 	.short	0x0020


	//----- nvinfo : EIATTR_CBANK_PARAM_SIZE
	.align		4
.L_11:
        /*0018*/ 	.byte	0x03, 0x19
        /*001a*/ 	.short	0x0020


	//----- nvinfo : EIATTR_KPARAM_INFO
	.align		4
        /*001c*/ 	.byte	0x04, 0x17
        /*001e*/ 	.short	(.L_13 - .L_12)
.L_12:
        /*0020*/ 	.word	0x00000000
        /*0024*/ 	.short	0x0004
        /*0026*/ 	.short	0x0018
        /*0028*/ 	.byte	0x00, 0xf4, 0x21, 0x00


	//----- nvinfo : EIATTR_KPARAM_INFO
	.align		4
.L_13:
        /*002c*/ 	.byte	0x04, 0x17
        /*002e*/ 	.short	(.L_15 - .L_14)
.L_14:
        /*0030*/ 	.word	0x00000000
        /*0034*/ 	.short	0x0003
        /*0036*/ 	.short	0x0014
        /*0038*/ 	.byte	0x00, 0xf0, 0x11, 0x00


	//----- nvinfo : EIATTR_KPARAM_INFO
	.align		4
.L_15:
        /*003c*/ 	.byte	0x04, 0x17
        /*003e*/ 	.short	(.L_17 - .L_16)
.L_16:
        /*0040*/ 	.word	0x00000000
        /*0044*/ 	.short	0x0002
        /*0046*/ 	.short	0x0010
        /*0048*/ 	.byte	0x00, 0xf0, 0x11, 0x00


	//----- nvinfo : EIATTR_KPARAM_INFO
	.align		4
.L_17:
        /*004c*/ 	.byte	0x04, 0x17
        /*004e*/ 	.short	(.L_19 - .L_18)
.L_18:
        /*0050*/ 	.word	0x00000000
        /*0054*/ 	.short	0x0001
        /*0056*/ 	.short	0x0008
        /*0058*/ 	.byte	0x00, 0xf4, 0x21, 0x00


	//----- nvinfo : EIATTR_KPARAM_INFO
	.align		4
.L_19:
        /*005c*/ 	.byte	0x04, 0x17
        /*005e*/ 	.short	(.L_21 - .L_20)
.L_20:
        /*0060*/ 	.word	0x00000000
        /*0064*/ 	.short	0x0000
        /*0066*/ 	.short	0x0000
        /*0068*/ 	.byte	0x00, 0xf4, 0x21, 0x00


	//----- nvinfo : EIATTR_MAXREG_COUNT
	.align		4
.L_21:
        /*006c*/ 	.byte	0x03, 0x1b
        /*006e*/ 	.short	0x00ff


	//----- nvinfo : EIATTR_COOP_GROUP_MASK_REGIDS
	.align		4
        /*0070*/ 	.byte	0x04, 0x29
        /*0072*/ 	.short	(.L_23 - .L_22)


	//   ....[0]....
.L_22:
        /*0074*/ 	.word	0xffffffff


	//   ....[1]....
        /*0078*/ 	.word	0xffffffff


	//   ....[2]....
        /*007c*/ 	.word	0xffffffff


	//   ....[3]....
        /*0080*/ 	.word	0xffffffff


	//   ....[4]....
        /*0084*/ 	.word	0xffffffff


	//   ....[5]....
        /*0088*/ 	.word	0xffffffff


	//----- nvinfo : EIATTR_COOP_GROUP_INSTR_OFFSETS
	.align		4
.L_23:
        /*008c*/ 	.byte	0x04, 0x28
        /*008e*/ 	.short	(.L_25 - .L_24)


	//   ....[0]....
.L_24:
        /*0090*/ 	.word	0x00000170


	//   ....[1]....
        /*0094*/ 	.word	0x000001a0


	//   ....[2]....
        /*0098*/ 	.word	0x000001d0


	//   ....[3]....
        /*009c*/ 	.word	0x00000200


	//   ....[4]....
        /*00a0*/ 	.word	0x00000220


	//   ....[5]....
        /*00a4*/ 	.word	0x00000290


	//----- nvinfo : EIATTR_EXIT_INSTR_OFFSETS
	.align		4
.L_25:
        /*00a8*/ 	.byte	0x04, 0x1c
        /*00aa*/ 	.short	(.L_27 - .L_26)


	//   ....[0]....
.L_26:
        /*00ac*/ 	.word	0x000002d0


	//   ....[1]....
        /*00b0*/ 	.word	0x00000320


	//----- nvinfo : EIATTR_REQNTID
	.align		4
.L_27:
        /*00b4*/ 	.byte	0x04, 0x10
        /*00b6*/ 	.short	(.L_29 - .L_28)
.L_28:
        /*00b8*/ 	.word	0x00000040
        /*00bc*/ 	.word	0x00000001
        /*00c0*/ 	.word	0x00000001
.L_29:


//--------------------- .nv.callgraph             --------------------------
	.section	.nv.callgraph,"",@"SHT_CUDA_CALLGRAPH"
	.align	4
	.sectionentsize	8
	.align		4
        /*0000*/ 	.word	0x00000000
	.align		4
        /*0004*/ 	.word	0xffffffff
	.align		4
        /*0008*/ 	.word	0x00000000
	.align		4
        /*000c*/ 	.word	0xfffffffe
	.align		4
        /*0010*/ 	.word	0x00000000
	.align		4
        /*0014*/ 	.word	0xfffffffd
	.align		4
        /*0018*/ 	.word	0x00000000
	.align		4
        /*001c*/ 	.word	0xfffffffc


//--------------------- .nv.rel.action            --------------------------
	.section	.nv.rel.action,"",@"SHT_CUDA_RELOCINFO"
	.align	8
	.sectionentsize	8
        /*0000*/ 	.byte	0x73, 0x00, 0x00, 0x00, 0x00, 0x00, 0x00, 0x00, 0x00, 0x00, 0x00, 0x11, 0x25, 0x00, 0x05, 0x36


//--------------------- .nv.constant0.triton_per_fused__to_copy_mean_pow_3 --------------------------
	.section	.nv.constant0.triton_per_fused__to_copy_mean_pow_3,"a",@progbits
	.sectionflags	@""
	.align	4
.nv.constant0.triton_per_fused__to_copy_mean_pow_3:
	.zero		384


//--------------------- .text.triton_per_fused__to_copy_mean_pow_3 --------------------------
	.section	.text.triton_per_fused__to_copy_mean_pow_3,"ax",@progbits
	.sectionflags	@"SHF_BARRIERS=1"
	.sectioninfo	@"SHI_REGISTERS=15"
	.align	128
        .global         triton_per_fused__to_copy_mean_pow_3
        .type           triton_per_fused__to_copy_mean_pow_3,@function
        .size           triton_per_fused__to_copy_mean_pow_3,(.L_x_2 - triton_per_fused__to_copy_mean_pow_3)
        .other          triton_per_fused__to_copy_mean_pow_3,@"STO_CUDA_ENTRY STV_DEFAULT"
triton_per_fused__to_copy_mean_pow_3:
.text.triton_per_fused__to_copy_mean_pow_3:
[----:B------:R-:W-:Y:S02]  /*0000*/  IMAD.MOV.U32 R1, RZ, RZ, c[0x0][0x28] ;  /* 0x00000a00ff017624 */ /* 0x000fe400078e00ff */
[----:B------:R-:W0:Y:S01]  /*0010*/  S2R R10, SR_CTAID.X ;  /* 0x00000000000a7919 */ /* 0x000e220000002500 */
[----:B------:R-:W-:Y:S01]  /*0020*/  ULDC.64 UR4, c[0x0][0x118] ;  /* 0x0000460000047ab9 */ /* 0x000fe20000000a00 */
[----:B------:R-:W-:Y:S02]  /*0030*/  PRMT R4, RZ, 0x7610, R4 ;  /* 0x00007610ff047816 */ /* 0x000fe40000000004 */
[----:B------:R-:W1:Y:S01]  /*0040*/  S2R R12, SR_TID.X ;  /* 0x00000000000c7919 */ /* 0x000e620000002100 */
[C---:B0-----:R-:W-:Y:S01]  /*0050*/  IMAD.HI R0, R10.reuse, 0x2aaaaaab, RZ ;  /* 0x2aaaaaab0a007827 */ /* 0x041fe200078e02ff */
[----:B------:R-:W-:-:S04]  /*0060*/  ISETP.GE.AND P0, PT, R10, 0x1800, PT ;  /* 0x000018000a00780c */ /* 0x000fc80003f06270 */
[----:B------:R-:W-:-:S04]  /*0070*/  SHF.R.S32.HI R3, RZ, 0x1, R0 ;  /* 0x00000001ff037819 */ /* 0x000fc80000011400 */
[----:B------:R-:W-:Y:S02]  /*0080*/  LEA.HI R3, R0, R3, RZ, 0x1 ;  /* 0x0000000300037211 */ /* 0x000fe400078f08ff */
[----:B-1----:R-:W-:-:S03]  /*0090*/  LOP3.LUT R0, R12, 0x3f, RZ, 0xc0, !PT ;  /* 0x0000003f0c007812 */ /* 0x002fc600078ec0ff */
[----:B------:R-:W-:-:S05]  /*00a0*/  IMAD R5, R3, -0xc, R10 ;  /* 0xfffffff403057824 */ /* 0x000fca00078e020a */
[----:B------:R-:W-:Y:S01]  /*00b0*/  LEA R2, R5, R0, 0x6 ;  /* 0x0000000005027211 */ /* 0x000fe200078e30ff */
[----:B------:R-:W-:-:S04]  /*00c0*/  IMAD.MOV.U32 R5, RZ, RZ, 0x2 ;  /* 0x00000002ff057424 */ /* 0x000fc800078e00ff */
[----:B------:R-:W-:-:S04]  /*00d0*/  IMAD R2, R3, 0x900, R2 ;  /* 0x0000090003027824 */ /* 0x000fc800078e0202 */
[----:B------:R-:W-:Y:S01]  /*00e0*/  IMAD.WIDE R2, R2, R5, c[0x0][0x160] ;  /* 0x0000580002027625 */ /* 0x000fe200078e0205 */
[----:B------:R-:W-:Y:S05]  /*00f0*/  @P0 BRA `(.L_x_0) ;  /* 0x0000001000000947 */ /* 0x000fea0003800000 */
[----:B------:R0:W5:Y:S02]  /*0100*/  LDG.E.U16 R4, [R2.64] ;  /* 0x0000000402047981 */ /* 0x000164000c1e1500 */
.L_x_0:
[----:B-----5:R-:W-:Y:S02]  /*0110*/  SHF.L.U32 R4, R4, 0x10, RZ ;  /* 0x0000001004047819 */ /* 0x020fe400000006ff */
[C---:B------:R-:W-:Y:S02]  /*0120*/  LOP3.LUT P1, RZ, R12.reuse, 0x1f, RZ, 0xc0, !PT ;  /* 0x0000001f0cff7812 */ /* 0x040fe4000782c0ff */
[----:B------:R-:W-:Y:S01]  /*0130*/  ISETP.GE.AND P2, PT, R12, 0x2, PT ;  /* 0x000000020c00780c */ /* 0x000fe20003f46270 */
[----:B------:R-:W-:-:S05]  /*0140*/  FMUL R4, R4, R4 ;  /* 0x0000000404047220 */ /* 0x000fca0000400000 */
[----:B------:R-:W-:Y:S02]  /*0150*/  FSEL R4, R4, RZ, !P0 ;  /* 0x000000ff04047208 */ /* 0x000fe40004000000 */
[----:B------:R-:W-:-:S03]  /*0160*/  ISETP.EQ.AND P0, PT, R0, RZ, !P0 ;  /* 0x000000ff0000720c */ /* 0x000fc60004702270 */
[----:B0-----:R-:W0:Y:S02]  /*0170*/  SHFL.BFLY PT, R3, R4, 0x10, 0x1f ;  /* 0x0e001f0004037f89 */ /* 0x001e2400000e0000 */
[----:B0-----:R-:W-:Y:S01]  /*0180*/  FADD R3, R4, R3 ;  /* 0x0000000304037221 */ /* 0x001fe20000000000 */
[----:B------:R-:W-:-:S04]  /*0190*/  SHF.R.U32.HI R4, RZ, 0x3, R12 ;  /* 0x00000003ff047819 */ /* 0x000fc8000001160c */
[----:B------:R-:W0:Y:S01]  /*01a0*/  SHFL.BFLY PT, R2, R3, 0x8, 0x1f ;  /* 0x0d001f0003027f89 */ /* 0x000e2200000e0000 */
[----:B------:R-:W-:Y:S01]  /*01b0*/  LOP3.LUT R4, R4, 0x4, RZ, 0xc0, !PT ;  /* 0x0000000404047812 */ /* 0x000fe200078ec0ff */
[----:B0-----:R-:W-:-:S05]  /*01c0*/  FADD R2, R3, R2 ;  /* 0x0000000203027221 */ /* 0x001fca0000000000 */
[----:B------:R-:W0:Y:S02]  /*01d0*/  SHFL.BFLY PT, R5, R2, 0x4, 0x1f ;  /* 0x0c801f0002057f89 */ /* 0x000e2400000e0000 */
[----:B0-----:R-:W-:Y:S01]  /*01e0*/  FADD R5, R2, R5 ;  /* 0x0000000502057221 */ /* 0x001fe20000000000 */
[----:B------:R-:W-:-:S04]  /*01f0*/  LOP3.LUT R2, R12, 0x1, RZ, 0xc0, !PT ;  /* 0x000000010c027812 */ /* 0x000fc800078ec0ff */
[----:B------:R-:W0:Y:S02]  /*0200*/  SHFL.BFLY PT, R6, R5, 0x2, 0x1f ;  /* 0x0c401f0005067f89 */ /* 0x000e2400000e0000 */
[----:B0-----:R-:W-:-:S05]  /*0210*/  FADD R6, R5, R6 ;  /* 0x0000000605067221 */ /* 0x001fca0000000000 */
[----:B------:R-:W0:Y:S02]  /*0220*/  SHFL.BFLY PT, R7, R6, 0x1, 0x1f ;  /* 0x0c201f0006077f89 */ /* 0x000e2400000e0000 */
[----:B0-----:R-:W-:-:S05]  /*0230*/  FADD R7, R6, R7 ;  /* 0x0000000706077221 */ /* 0x001fca0000000000 */
[----:B------:R-:W-:Y:S04]  /*0240*/  @!P1 STS [R4], R7 ;  /* 0x0000000704009388 */ /* 0x000fe80000000800 */
[----:B------:R-:W-:Y:S01]  /*0250*/  BAR.SYNC.DEFER_BLOCKING 0x0 ;  /* 0x0000000000007b1d */ /* 0x000fe20000010000 */
[----:B------:R-:W-:-:S04]  /*0260*/  ISETP.NE.U32.AND P1, PT, R2, 0x1, PT ;  /* 0x000000010200780c */ /* 0x000fc80003f25070 */
[----:B------:R-:W-:Y:S01]  /*0270*/  ISETP.LT.AND P1, PT, R12, 0x2, P1 ;  /* 0x000000020c00780c */ /* 0x000fe20000f21270 */
[----:B------:R-:W0:Y:S04]  /*0280*/  @!P2 LDS R8, [R12.X4] ;  /* 0x000000000c08a984 */ /* 0x000e280000004800 */
[----:B0-----:R-:W0:Y:S02]  /*0290*/  SHFL.BFLY PT, R3, R8, 0x1, 0x1f ;  /* 0x0c201f0008037f89 */ /* 0x001e2400000e0000 */
[----:B0-----:R-:W-:-:S06]  /*02a0*/  FADD R3, R8, R3 ;  /* 0x0000000308037221 */ /* 0x001fcc0000000000 */
[----:B------:R0:W-:Y:S04]  /*02b0*/  @P1 STS [R12.X4], R3 ;  /* 0x000000030c001388 */ /* 0x0001e80000004800 */
[----:B------:R-:W-:Y:S06]  /*02c0*/  BAR.SYNC.DEFER_BLOCKING 0x0 ;  /* 0x0000000000007b1d */ /* 0x000fec0000010000 */
[----:B------:R-:W-:Y:S05]  /*02d0*/  @!P0 EXIT ;  /* 0x000000000000894d */ /* 0x000fea0003800000 */
[----:B0-----:R-:W0:Y:S01]  /*02e0*/  LDS R5, [RZ] ;  /* 0x00000000ff057984 */ /* 0x001e220000000800 */
[----:B------:R-:W-:-:S04]  /*02f0*/  IMAD.MOV.U32 R3, RZ, RZ, 0x4 ;  /* 0x00000004ff037424 */ /* 0x000fc800078e00ff */
[----:B------:R-:W-:-:S05]  /*0300*/  IMAD.WIDE R2, R10, R3, c[0x0][0x168] ;  /* 0x00005a000a027625 */ /* 0x000fca00078e0203 */
[----:B0-----:R-:W-:Y:S01]  /*0310*/  STG.E [R2.64], R5 ;  /* 0x0000000502007986 */ /* 0x001fe2000c101904 */
[----:B------:R-:W-:Y:S05]  /*0320*/  EXIT ;  /* 0x000000000000794d */ /* 0x000fea0003800000 */
.L_x_1:
[----:B------:R-:W-:-:S00]  /*0330*/  BRA `(.L_x_1) ;  /* 0xfffffff000007947 */ /* 0x000fc0000383ffff */
[----:B------:R-:W-:-:S00]  /*0340*/  NOP ;  /* 0x0000000000007918 */ /* 0x000fc00000000000 */
        /* <DEDUP_REMOVED lines=11> */
.L_x_2:


//--------------------- .nv.shared.triton_per_fused__to_copy_mean_pow_3 --------------------------
	.section	.nv.shared.triton_per_fused__to_copy_mean_pow_3,"aw",@nobits
	.sectionflags	@""
	.align	16
